//
// Generated by NVIDIA NVVM Compiler
//
// Compiler Build ID: CL-36424714
// Cuda compilation tools, release 13.0, V13.0.88
// Based on NVVM 20.0.0
//

.version 9.0
.target sm_100
.address_size 64

	// .globl	_Z16VectorAdd_KernelPKdS0_Pdi

.visible .entry _Z16VectorAdd_KernelPKdS0_Pdi(
	.param .u64 .ptr .align 1 _Z16VectorAdd_KernelPKdS0_Pdi_param_0,
	.param .u64 .ptr .align 1 _Z16VectorAdd_KernelPKdS0_Pdi_param_1,
	.param .u64 .ptr .align 1 _Z16VectorAdd_KernelPKdS0_Pdi_param_2,
	.param .u32 _Z16VectorAdd_KernelPKdS0_Pdi_param_3
)
{
	.reg .pred 	%p<2>;
	.reg .b32 	%r<6>;
	.reg .b64 	%rd<11>;
	.reg .b64 	%fd<4>;

	ld.param.u64 	%rd1, [_Z16VectorAdd_KernelPKdS0_Pdi_param_0];
	ld.param.u64 	%rd2, [_Z16VectorAdd_KernelPKdS0_Pdi_param_1];
	ld.param.u64 	%rd3, [_Z16VectorAdd_KernelPKdS0_Pdi_param_2];
	ld.param.u32 	%r2, [_Z16VectorAdd_KernelPKdS0_Pdi_param_3];
	mov.u32 	%r3, %ctaid.x;
	mov.u32 	%r4, %ntid.x;
	mov.u32 	%r5, %tid.x;
	mad.lo.s32 	%r1, %r3, %r4, %r5;
	setp.ge.s32 	%p1, %r1, %r2;
	@%p1 bra 	$L__BB0_2;
	cvta.to.global.u64 	%rd4, %rd1;
	cvta.to.global.u64 	%rd5, %rd2;
	cvta.to.global.u64 	%rd6, %rd3;
	mul.wide.s32 	%rd7, %r1, 8;
	add.s64 	%rd8, %rd4, %rd7;
	ld.global.f64 	%fd1, [%rd8];
	add.s64 	%rd9, %rd5, %rd7;
	ld.global.f64 	%fd2, [%rd9];
	add.f64 	%fd3, %fd1, %fd2;
	add.s64 	%rd10, %rd6, %rd7;
	st.global.f64 	[%rd10], %fd3;
$L__BB0_2:
	ret;

}


// ===== COMPILED SASS (sm_100) =====

	.target	sm_100

	.elftype	@"ET_EXEC"


//--------------------- .note.nv.tkinfo           --------------------------
	.section	.note.nv.tkinfo,"",@"SHT_NOTE"
	.sectionflags	@"SHF_NOTE_NV_TKINFO"
	.tkinfo
        /*0018*/ 	.word	0x00000002
        /*0030*/ 	.string	""
        /*0030*/ 	.string	"ptxas"
        /*0030*/ 	.string	"Cuda compilation tools, release 13.0, V13.0.88"
        /*0030*/ 	.string	"Build cuda_13.0.r13.0/compiler.36424714_0"
        /*0030*/ 	.string	"-arch sm_100 -m 64 "



//--------------------- .note.nv.cuinfo           --------------------------
	.section	.note.nv.cuinfo,"",@"SHT_NOTE"
	.sectionflags	@"SHF_NOTE_NV_CUINFO"
        /*0018*/ 	.short	0x0002
        /*001a*/ 	.short	0x0064
        /*001c*/ 	.short	0x0082
	.zero		2


//--------------------- .nv.info                  --------------------------
	.section	.nv.info,"",@"SHT_CUDA_INFO"
	.align	4


	//----- nvinfo : EIATTR_REGCOUNT
	.align		4
        /*0000*/ 	.byte	0x04, 0x2f
        /*0002*/ 	.short	(.L_1 - .L_0)
	.align		4
.L_0:
        /*0004*/ 	.word	index@(_Z16VectorAdd_KernelPKdS0_Pdi)
        /*0008*/ 	.word	0x0000000e


	//----- nvinfo : EIATTR_FRAME_SIZE
	.align		4
.L_1:
        /*000c*/ 	.byte	0x04, 0x11
        /*000e*/ 	.short	(.L_3 - .L_2)
	.align		4
.L_2:
        /*0010*/ 	.word	index@(_Z16VectorAdd_KernelPKdS0_Pdi)
        /*0014*/ 	.word	0x00000000


	//----- nvinfo : EIATTR_MIN_STACK_SIZE
	.align		4
.L_3:
        /*0018*/ 	.byte	0x04, 0x12
        /*001a*/ 	.short	(.L_5 - .L_4)
	.align		4
.L_4:
        /*001c*/ 	.word	index@(_Z16VectorAdd_KernelPKdS0_Pdi)
        /*0020*/ 	.word	0x00000000
.L_5:


//--------------------- .nv.compat                --------------------------
	.section	.nv.compat,"",@"SHT_CUDA_COMPAT_INFO"
	.align	4
        /*0000*/ 	.byte	0x02, 0x09, 0x00, 0x00, 0x02, 0x02, 0x01, 0x00, 0x02, 0x05, 0x05, 0x00, 0x03, 0x07, 0x01, 0x01
        /*0010*/ 	.byte	0x02, 0x03, 0x00, 0x00, 0x02, 0x06, 0x01, 0x00, 0x04, 0x0b, 0x08, 0x00, 0x01, 0x00, 0x00, 0x00
        /*0020*/ 	.byte	0x00, 0x00, 0x00, 0x00


//--------------------- .nv.info._Z16VectorAdd_KernelPKdS0_Pdi --------------------------
	.section	.nv.info._Z16VectorAdd_KernelPKdS0_Pdi,"",@"SHT_CUDA_INFO"
	.sectionflags	@""
	.align	4


	//----- nvinfo : EIATTR_CUDA_API_VERSION
	.align		4
        /*0000*/ 	.byte	0x04, 0x37
        /*0002*/ 	.short	(.L_7 - .L_6)
.L_6:
        /*0004*/ 	.word	0x00000082


	//----- nvinfo : EIATTR_KPARAM_INFO
	.align		4
.L_7:
        /*0008*/ 	.byte	0x04, 0x17
        /*000a*/ 	.short	(.L_9 - .L_8)
.L_8:
        /*000c*/ 	.word	0x00000000
        /*0010*/ 	.short	0x0003
        /*0012*/ 	.short	0x0018
        /*0014*/ 	.byte	0x00, 0xf0, 0x11, 0x00


	//----- nvinfo : EIATTR_KPARAM_INFO
	.align		4
.L_9:
        /*0018*/ 	.byte	0x04, 0x17
        /*001a*/ 	.short	(.L_11 - .L_10)
.L_10:
        /*001c*/ 	.word	0x00000000
        /*0020*/ 	.short	0x0002
        /*0022*/ 	.short	0x0010
        /*0024*/ 	.byte	0x00, 0xf5, 0x21, 0x00


	//----- nvinfo : EIATTR_KPARAM_INFO
	.align		4
.L_11:
        /*0028*/ 	.byte	0x04, 0x17
        /*002a*/ 	.short	(.L_13 - .L_12)
.L_12:
        /*002c*/ 	.word	0x00000000
        /*0030*/ 	.short	0x0001
        /*0032*/ 	.short	0x0008
        /*0034*/ 	.byte	0x00, 0xf5, 0x21, 0x00


	//----- nvinfo : EIATTR_KPARAM_INFO
	.align		4
.L_13:
        /*0038*/ 	.byte	0x04, 0x17
        /*003a*/ 	.short	(.L_15 - .L_14)
.L_14:
        /*003c*/ 	.word	0x00000000
        /*0040*/ 	.short	0x0000
        /*0042*/ 	.short	0x0000
        /*0044*/ 	.byte	0x00, 0xf5, 0x21, 0x00


	//----- nvinfo : EIATTR_SPARSE_MMA_MASK
	.align		4
.L_15:
        /*0048*/ 	.byte	0x03, 0x50
        /*004a*/ 	.short	0x0000


	//----- nvinfo : EIATTR_MAXREG_COUNT
	.align		4
        /*004c*/ 	.byte	0x03, 0x1b
        /*004e*/ 	.short	0x00ff


	//----- nvinfo : EIATTR_MERCURY_ISA_VERSION
	.align		4
        /*0050*/ 	.byte	0x03, 0x5f
        /*0052*/ 	.short	0x0101


	//----- nvinfo : EIATTR_VRC_CTA_INIT_COUNT
	.align		4
        /*0054*/ 	.byte	0x02, 0x4a
	.zero		1
	.zero		1


	//----- nvinfo : EIATTR_EXIT_INSTR_OFFSETS
	.align		4
        /*0058*/ 	.byte	0x04, 0x1c
        /*005a*/ 	.short	(.L_17 - .L_16)


	//   ....[0]....
.L_16:
        /*005c*/ 	.word	0x00000070


	//   ....[1]....
        /*0060*/ 	.word	0x00000130


	//----- nvinfo : EIATTR_CBANK_PARAM_SIZE
	.align		4
.L_17:
        /*0064*/ 	.byte	0x03, 0x19
        /*0066*/ 	.short	0x001c


	//----- nvinfo : EIATTR_PARAM_CBANK
	.align		4
        /*0068*/ 	.byte	0x04, 0x0a
        /*006a*/ 	.short	(.L_19 - .L_18)
	.align		4
.L_18:
        /*006c*/ 	.word	index@(.nv.constant0._Z16VectorAdd_KernelPKdS0_Pdi)
        /*0070*/ 	.short	0x0380
        /*0072*/ 	.short	0x001c


	//----- nvinfo : EIATTR_SW_WAR
	.align		4
.L_19:
        /*0074*/ 	.byte	0x04, 0x36
        /*0076*/ 	.short	(.L_21 - .L_20)
.L_20:
        /*0078*/ 	.word	0x00000008
.L_21:


//--------------------- .nv.callgraph             --------------------------
	.section	.nv.callgraph,"",@"SHT_CUDA_CALLGRAPH"
	.align	4
	.sectionentsize	8
	.align		4
        /*0000*/ 	.word	0x00000000
	.align		4
        /*0004*/ 	.word	0xffffffff
	.align		4
        /*0008*/ 	.word	0x00000000
	.align		4
        /*000c*/ 	.word	0xfffffffe
	.align		4
        /*0010*/ 	.word	0x00000000
	.align		4
        /*0014*/ 	.word	0xfffffffd
	.align		4
        /*0018*/ 	.word	0x00000000
	.align		4
        /*001c*/ 	.word	0xfffffffc


//--------------------- .text._Z16VectorAdd_KernelPKdS0_Pdi --------------------------
	.section	.text._Z16VectorAdd_KernelPKdS0_Pdi,"ax",@progbits
	.align	128
        .global         _Z16VectorAdd_KernelPKdS0_Pdi
        .type           _Z16VectorAdd_KernelPKdS0_Pdi,@function
        .size           _Z16VectorAdd_KernelPKdS0_Pdi,(.L_x_1 - _Z16VectorAdd_KernelPKdS0_Pdi)
        .other          _Z16VectorAdd_KernelPKdS0_Pdi,@"STO_CUDA_ENTRY STV_DEFAULT"
_Z16VectorAdd_KernelPKdS0_Pdi:
.text._Z16VectorAdd_KernelPKdS0_Pdi:
[----:B------:R-:W-:Y:S01]  /*0000*/  LDC R1, c[0x0][0x37c] ;  /* 0x0000df00ff017b82 */ /* 0x000fe20000000800 */
[----:B------:R-:W0:Y:S07]  /*0010*/  S2R R0, SR_TID.X ;  /* 0x0000000000007919 */ /* 0x000e2e0000002100 */
[----:B------:R-:W0:Y:S01]  /*0020*/  S2UR UR4, SR_CTAID.X ;  /* 0x00000000000479c3 */ /* 0x000e220000002500 */
[----:B------:R-:W1:Y:S07]  /*0030*/  LDCU UR5, c[0x0][0x398] ;  /* 0x00007300ff0577ac */ /* 0x000e6e0008000800 */
[----:B------:R-:W0:Y:S02]  /*0040*/  LDC R11, c[0x0][0x360] ;  /* 0x0000d800ff0b7b82 */ /* 0x000e240000000800 */
[----:B0-----:R-:W-:-:S05]  /*0050*/  IMAD R11, R11, UR4, R0 ;  /* 0x000000040b0b7c24 */ /* 0x001fca000f8e0200 */
[----:B-1----:R-:W-:-:S13]  /*0060*/  ISETP.GE.AND P0, PT, R11, UR5, PT ;  /* 0x000000050b007c0c */ /* 0x002fda000bf06270 */
[----:B------:R-:W-:Y:S05]  /*0070*/  @P0 EXIT ;  /* 0x000000000000094d */ /* 0x000fea0003800000 */
[----:B------:R-:W0:Y:S01]  /*0080*/  LDC.64 R2, c[0x0][0x380] ;  /* 0x0000e000ff027b82 */ /* 0x000e220000000a00 */
[----:B------:R-:W1:Y:S07]  /*0090*/  LDCU.64 UR4, c[0x0][0x358] ;  /* 0x00006b00ff0477ac */ /* 0x000e6e0008000a00 */
[----:B------:R-:W2:Y:S08]  /*00a0*/  LDC.64 R4, c[0x0][0x388] ;  /* 0x0000e200ff047b82 */ /* 0x000eb00000000a00 */
[----:B------:R-:W3:Y:S01]  /*00b0*/  LDC.64 R8, c[0x0][0x390] ;  /* 0x0000e400ff087b82 */ /* 0x000ee20000000a00 */
[----:B0-----:R-:W-:-:S06]  /*00c0*/  IMAD.WIDE R2, R11, 0x8, R2 ;  /* 0x000000080b027825 */ /* 0x001fcc00078e0202 */
[----:B-1----:R-:W4:Y:S01]  /*00d0*/  LDG.E.64 R2, desc[UR4][R2.64] ;  /* 0x0000000402027981 */ /* 0x002f22000c1e1b00 */
[----:B--2---:R-:W-:-:S06]  /*00e0*/  IMAD.WIDE R4, R11, 0x8, R4 ;  /* 0x000000080b047825 */ /* 0x004fcc00078e0204 */
[----:B------:R-:W4:Y:S01]  /*00f0*/  LDG.E.64 R4, desc[UR4][R4.64] ;  /* 0x0000000404047981 */ /* 0x000f22000c1e1b00 */
[----:B---3--:R-:W-:Y:S01]  /*0100*/  IMAD.WIDE R8, R11, 0x8, R8 ;  /* 0x000000080b087825 */ /* 0x008fe200078e0208 */
[----:B----4-:R-:W-:-:S07]  /*0110*/  DADD R6, R2, R4 ;  /* 0x0000000002067229 */ /* 0x010fce0000000004 */
[----:B------:R-:W-:Y:S01]  /*0120*/  STG.E.64 desc[UR4][R8.64], R6 ;  /* 0x0000000608007986 */ /* 0x000fe2000c101b04 */
[----:B------:R-:W-:Y:S05]  /*0130*/  EXIT ;  /* 0x000000000000794d */ /* 0x000fea0003800000 */
.L_x_0:
[----:B------:R-:W-:-:S00]  /*0140*/  BRA `(.L_x_0) ;  /* 0xfffffffc00fc7947 */ /* 0x000fc0000383ffff */
[----:B------:R-:W-:-:S00]  /*0150*/  NOP ;  /* 0x0000000000007918 */ /* 0x000fc00000000000 */
        /* <DEDUP_REMOVED lines=10> */
.L_x_1:


//--------------------- .nv.shared.reserved.0     --------------------------
	.section	.nv.shared.reserved.0,"aw",@nobits
	.weak		__nv_reservedSMEM_offset_0_alias
	.size		__nv_reservedSMEM_offset_0_alias, 0, 64
	.other		__nv_reservedSMEM_offset_0_alias,@"STO_CUDA_RESERVED_SHARED STV_DEFAULT"
__nv_reservedSMEM_offset_0_alias:
	.zero		0
	.zero		64


//--------------------- .nv.constant0._Z16VectorAdd_KernelPKdS0_Pdi --------------------------
	.section	.nv.constant0._Z16VectorAdd_KernelPKdS0_Pdi,"a",@progbits
	.sectionflags	@""
	.align	4
.nv.constant0._Z16VectorAdd_KernelPKdS0_Pdi:
	.zero		924


//--------------------- SYMBOLS --------------------------

	.type		.nv.reservedSmem.offset0,@object
	.size		.nv.reservedSmem.offset0,0x4
